	.headerflags	@"EF_CUDA_TEXMODE_UNIFIED EF_CUDA_64BIT_ADDRESS EF_CUDA_ACCELERATORS EF_CUDA_SM90 EF_CUDA_VIRTUAL_SM(EF_CUDA_SM90)"
	.elftype	@"ET_EXEC"


//--------------------- .nv.info                  --------------------------
	.section	.nv.info,"",@"SHT_CUDA_INFO"
	.align	4


	//----- nvinfo : EIATTR_REGCOUNT
	.align		4
        /*0000*/ 	.byte	0x04, 0x2f
        /*0002*/ 	.short	(.L_3 - .L_2)
	.align		4
.L_2:
        /*0004*/ 	.word	index@(triton_poi_fused__native_batch_norm_legit_no_training_add_relu_11)
        /*0008*/ 	.word	0x0000001c


	//----- nvinfo : EIATTR_MIN_STACK_SIZE
	.align		4
.L_3:
        /*000c*/ 	.byte	0x04, 0x12
        /*000e*/ 	.short	(.L_5 - .L_4)
	.align		4
.L_4:
        /*0010*/ 	.word	index@(triton_poi_fused__native_batch_norm_legit_no_training_add_relu_11)
        /*0014*/ 	.word	0x00000000


	//----- nvinfo : EIATTR_FRAME_SIZE
	.align		4
.L_5:
        /*0018*/ 	.byte	0x04, 0x11
        /*001a*/ 	.short	(.L_7 - .L_6)
	.align		4
.L_6:
        /*001c*/ 	.word	index@(triton_poi_fused__native_batch_norm_legit_no_training_add_relu_11)
        /*0020*/ 	.word	0x00000000


	//----- nvinfo : EIATTR_MIN_STACK_SIZE
	.align		4
.L_7:
        /*0024*/ 	.byte	0x04, 0x12
        /*0026*/ 	.short	(.L_9 - .L_8)
	.align		4
.L_8:
        /*0028*/ 	.word	index@(triton_poi_fused__native_batch_norm_legit_no_training_add_relu_11)
        /*002c*/ 	.word	0x00000000
.L_9:


//--------------------- .nv.info.triton_poi_fused__native_batch_norm_legit_no_training_add_relu_11 --------------------------
	.section	.nv.info.triton_poi_fused__native_batch_norm_legit_no_training_add_relu_11,"",@"SHT_CUDA_INFO"
	.sectionflags	@""
	.align	4


	//----- nvinfo : EIATTR_CUDA_API_VERSION
	.align		4
        /*0000*/ 	.byte	0x04, 0x37
        /*0002*/ 	.short	(.L_11 - .L_10)
.L_10:
        /*0004*/ 	.word	0x0000007c


	//----- nvinfo : EIATTR_KPARAM_INFO
	.align		4
.L_11:
        /*0008*/ 	.byte	0x04, 0x17
        /*000a*/ 	.short	(.L_13 - .L_12)
.L_12:
        /*000c*/ 	.word	0x00000000
        /*0010*/ 	.short	0x000b
        /*0012*/ 	.short	0x0058
        /*0014*/ 	.byte	0x00, 0xf0, 0x11, 0x00


	//----- nvinfo : EIATTR_KPARAM_INFO
	.align		4
.L_13:
        /*0018*/ 	.byte	0x04, 0x17
        /*001a*/ 	.short	(.L_15 - .L_14)
.L_14:
        /*001c*/ 	.word	0x00000000
        /*0020*/ 	.short	0x000a
        /*0022*/ 	.short	0x0050
        /*0024*/ 	.byte	0x00, 0xf4, 0x21, 0x00


	//----- nvinfo : EIATTR_KPARAM_INFO
	.align		4
.L_15:
        /*0028*/ 	.byte	0x04, 0x17
        /*002a*/ 	.short	(.L_17 - .L_16)
.L_16:
        /*002c*/ 	.word	0x00000000
        /*0030*/ 	.short	0x0009
        /*0032*/ 	.short	0x0048
        /*0034*/ 	.byte	0x00, 0xf4, 0x21, 0x00


	//----- nvinfo : EIATTR_KPARAM_INFO
	.align		4
.L_17:
        /*0038*/ 	.byte	0x04, 0x17
        /*003a*/ 	.short	(.L_19 - .L_18)
.L_18:
        /*003c*/ 	.word	0x00000000
        /*0040*/ 	.short	0x0008
        /*0042*/ 	.short	0x0040
        /*0044*/ 	.byte	0x00, 0xf4, 0x21, 0x00


	//----- nvinfo : EIATTR_KPARAM_INFO
	.align		4
.L_19:
        /*0048*/ 	.byte	0x04, 0x17
        /*004a*/ 	.short	(.L_21 - .L_20)
.L_20:
        /*004c*/ 	.word	0x00000000
        /*0050*/ 	.short	0x0007
        /*0052*/ 	.short	0x0038
        /*0054*/ 	.byte	0x00, 0xf4, 0x21, 0x00


	//----- nvinfo : EIATTR_KPARAM_INFO
	.align		4
.L_21:
        /*0058*/ 	.byte	0x04, 0x17
        /*005a*/ 	.short	(.L_23 - .L_22)
.L_22:
        /*005c*/ 	.word	0x00000000
        /*0060*/ 	.short	0x0006
        /*0062*/ 	.short	0x0030
        /*0064*/ 	.byte	0x00, 0xf4, 0x21, 0x00


	//----- nvinfo : EIATTR_KPARAM_INFO
	.align		4
.L_23:
        /*0068*/ 	.byte	0x04, 0x17
        /*006a*/ 	.short	(.L_25 - .L_24)
.L_24:
        /*006c*/ 	.word	0x00000000
        /*0070*/ 	.short	0x0005
        /*0072*/ 	.short	0x0028
        /*0074*/ 	.byte	0x00, 0xf4, 0x21, 0x00


	//----- nvinfo : EIATTR_KPARAM_INFO
	.align		4
.L_25:
        /*0078*/ 	.byte	0x04, 0x17
        /*007a*/ 	.short	(.L_27 - .L_26)
.L_26:
        /*007c*/ 	.word	0x00000000
        /*0080*/ 	.short	0x0004
        /*0082*/ 	.short	0x0020
        /*0084*/ 	.byte	0x00, 0xf4, 0x21, 0x00


	//----- nvinfo : EIATTR_KPARAM_INFO
	.align		4
.L_27:
        /*0088*/ 	.byte	0x04, 0x17
        /*008a*/ 	.short	(.L_29 - .L_28)
.L_28:
        /*008c*/ 	.word	0x00000000
        /*0090*/ 	.short	0x0003
        /*0092*/ 	.short	0x0018
        /*0094*/ 	.byte	0x00, 0xf4, 0x21, 0x00


	//----- nvinfo : EIATTR_KPARAM_INFO
	.align		4
.L_29:
        /*0098*/ 	.byte	0x04, 0x17
        /*009a*/ 	.short	(.L_31 - .L_30)
.L_30:
        /*009c*/ 	.word	0x00000000
        /*00a0*/ 	.short	0x0002
        /*00a2*/ 	.short	0x0010
        /*00a4*/ 	.byte	0x00, 0xf4, 0x21, 0x00


	//----- nvinfo : EIATTR_KPARAM_INFO
	.align		4
.L_31:
        /*00a8*/ 	.byte	0x04, 0x17
        /*00aa*/ 	.short	(.L_33 - .L_32)
.L_32:
        /*00ac*/ 	.word	0x00000000
        /*00b0*/ 	.short	0x0001
        /*00b2*/ 	.short	0x0008
        /*00b4*/ 	.byte	0x00, 0xf4, 0x21, 0x00


	//----- nvinfo : EIATTR_KPARAM_INFO
	.align		4
.L_33:
        /*00b8*/ 	.byte	0x04, 0x17
        /*00ba*/ 	.short	(.L_35 - .L_34)
.L_34:
        /*00bc*/ 	.word	0x00000000
        /*00c0*/ 	.short	0x0000
        /*00c2*/ 	.short	0x0000
        /*00c4*/ 	.byte	0x00, 0xf4, 0x21, 0x00


	//----- nvinfo : EIATTR_SPARSE_MMA_MASK
	.align		4
.L_35:
        /*00c8*/ 	.byte	0x03, 0x50
        /*00ca*/ 	.short	0x0000


	//----- nvinfo : EIATTR_MAXREG_COUNT
	.align		4
        /*00cc*/ 	.byte	0x03, 0x1b
        /*00ce*/ 	.short	0x00ff


	//----- nvinfo : EIATTR_EXIT_INSTR_OFFSETS
	.align		4
        /*00d0*/ 	.byte	0x04, 0x1c
        /*00d2*/ 	.short	(.L_37 - .L_36)


	//   ....[0]....
.L_36:
        /*00d4*/ 	.word	0x000004c0


	//----- nvinfo : EIATTR_REQNTID
	.align		4
.L_37:
        /*00d8*/ 	.byte	0x04, 0x10
        /*00da*/ 	.short	(.L_39 - .L_38)
.L_38:
        /*00dc*/ 	.word	0x00000080
        /*00e0*/ 	.word	0x00000001
        /*00e4*/ 	.word	0x00000001


	//----- nvinfo : EIATTR_CBANK_PARAM_SIZE
	.align		4
.L_39:
        /*00e8*/ 	.byte	0x03, 0x19
        /*00ea*/ 	.short	0x005c


	//----- nvinfo : EIATTR_PARAM_CBANK
	.align		4
        /*00ec*/ 	.byte	0x04, 0x0a
        /*00ee*/ 	.short	(.L_41 - .L_40)
	.align		4
.L_40:
        /*00f0*/ 	.word	index@(.nv.constant0.triton_poi_fused__native_batch_norm_legit_no_training_add_relu_11)
        /*00f4*/ 	.short	0x0210
        /*00f6*/ 	.short	0x005c


	//----- nvinfo : EIATTR_SW_WAR
	.align		4
.L_41:
        /*00f8*/ 	.byte	0x04, 0x36
        /*00fa*/ 	.short	(.L_43 - .L_42)
.L_42:
        /*00fc*/ 	.word	0x00000008
.L_43:


//--------------------- .nv.callgraph             --------------------------
	.section	.nv.callgraph,"",@"SHT_CUDA_CALLGRAPH"
	.align	4
	.sectionentsize	8
	.align		4
        /*0000*/ 	.word	0x00000000
	.align		4
        /*0004*/ 	.word	0xffffffff
	.align		4
        /*0008*/ 	.word	0x00000000
	.align		4
        /*000c*/ 	.word	0xfffffffe
	.align		4
        /*0010*/ 	.word	0x00000000
	.align		4
        /*0014*/ 	.word	0xfffffffd
	.align		4
        /*0018*/ 	.word	0x00000000
	.align		4
        /*001c*/ 	.word	0xfffffffc


//--------------------- .nv.constant4             --------------------------
	.section	.nv.constant4,"a",@progbits
	.align	8
	.align		8
.nv.constant4:
        /*0000*/ 	.dword	_$_str
	.align		8
        /*0008*/ 	.dword	_$_str_$_2


//--------------------- .text.triton_poi_fused__native_batch_norm_legit_no_training_add_relu_11 --------------------------
	.section	.text.triton_poi_fused__native_batch_norm_legit_no_training_add_relu_11,"ax",@progbits
	.align	128
        .global         triton_poi_fused__native_batch_norm_legit_no_training_add_relu_11
        .type           triton_poi_fused__native_batch_norm_legit_no_training_add_relu_11,@function
        .size           triton_poi_fused__native_batch_norm_legit_no_training_add_relu_11,(.L_x_1 - triton_poi_fused__native_batch_norm_legit_no_training_add_relu_11)
        .other          triton_poi_fused__native_batch_norm_legit_no_training_add_relu_11,@"STO_CUDA_ENTRY STV_DEFAULT"
triton_poi_fused__native_batch_norm_legit_no_training_add_relu_11:
.text.triton_poi_fused__native_batch_norm_legit_no_training_add_relu_11:
[----:B------:R-:W-:Y:S01]  /*0000*/  LDC R1, c[0x0][0x28] ;  /* 0x00000a00ff017b82 */ /* 0x000fe20000000800 */
[----:B------:R-:W1:Y:S07]  /*0010*/  S2R R10, SR_TID.X ;  /* 0x00000000000a7919 */ /* 0x000e6e0000002100 */
[----:B------:R-:W2:Y:S01]  /*0020*/  LDC.64 R14, c[0x0][0x228] ;  /* 0x00008a00ff0e7b82 */ /* 0x000ea20000000a00 */
[----:B------:R-:W-:Y:S01]  /*0030*/  ULDC.64 UR4, c[0x0][0x208] ;  /* 0x0000820000047ab9 */ /* 0x000fe20000000a00 */
[----:B------:R-:W3:Y:S06]  /*0040*/  S2R R3, SR_CTAID.X ;  /* 0x0000000000037919 */ /* 0x000eec0000002500 */
[----:B------:R-:W4:Y:S08]  /*0050*/  LDC.64 R22, c[0x0][0x250] ;  /* 0x00009400ff167b82 */ /* 0x000f300000000a00 */
[----:B------:R-:W5:Y:S08]  /*0060*/  LDC.64 R18, c[0x0][0x248] ;  /* 0x00009200ff127b82 */ /* 0x000f700000000a00 */
[----:B------:R-:W5:Y:S01]  /*0070*/  LDC.64 R24, c[0x0][0x218] ;  /* 0x00008600ff187b82 */ /* 0x000f620000000a00 */
[----:B-1----:R-:W-:-:S07]  /*0080*/  LOP3.LUT R10, R10, 0x7f, RZ, 0xc0, !PT ;  /* 0x0000007f0a0a7812 */ /* 0x002fce00078ec0ff */
[----:B------:R-:W1:Y:S01]  /*0090*/  LDC.64 R16, c[0x0][0x220] ;  /* 0x00008800ff107b82 */ /* 0x000e620000000a00 */
[----:B---3--:R-:W-:Y:S02]  /*00a0*/  SHF.R.S32.HI R0, RZ, 0x18, R3 ;  /* 0x00000018ff007819 */ /* 0x008fe40000011403 */
[----:B------:R-:W-:Y:S02]  /*00b0*/  LEA R10, R3, R10, 0x7 ;  /* 0x0000000a030a7211 */ /* 0x000fe400078e38ff */
[----:B------:R-:W-:-:S03]  /*00c0*/  SGXT R3, R0, 0x1 ;  /* 0x000000010003781a */ /* 0x000fc60000000200 */
[----:B------:R-:W3:Y:S01]  /*00d0*/  LDC.64 R20, c[0x0][0x240] ;  /* 0x00009000ff147b82 */ /* 0x000ee20000000a00 */
[----:B------:R-:W-:-:S04]  /*00e0*/  LEA.HI R3, R3, R10, RZ, 0x6 ;  /* 0x0000000a03037211 */ /* 0x000fc800078f30ff */
[----:B------:R-:W-:-:S03]  /*00f0*/  SHF.R.S32.HI R3, RZ, 0x6, R3 ;  /* 0x00000006ff037819 */ /* 0x000fc60000011403 */
[----:B------:R-:W3:Y:S01]  /*0100*/  LDC.64 R8, c[0x0][0x230] ;  /* 0x00008c00ff087b82 */ /* 0x000ee20000000a00 */
[----:B------:R-:W-:-:S04]  /*0110*/  LEA.HI R0, R3, R3, RZ, 0x5 ;  /* 0x0000000303007211 */ /* 0x000fc800078f28ff */
[----:B------:R-:W-:-:S03]  /*0120*/  LOP3.LUT R0, R0, 0xffffffe0, RZ, 0xc0, !PT ;  /* 0xffffffe000007812 */ /* 0x000fc600078ec0ff */
[----:B------:R-:W3:Y:S01]  /*0130*/  LDC.64 R6, c[0x0][0x238] ;  /* 0x00008e00ff067b82 */ /* 0x000ee20000000a00 */
[----:B------:R-:W-:-:S05]  /*0140*/  IADD3 R13, R3, -R0, RZ ;  /* 0x80000000030d7210 */ /* 0x000fca0007ffe0ff */
[C---:B--2---:R-:W-:Y:S02]  /*0150*/  IMAD.WIDE R14, R13.reuse, 0x4, R14 ;  /* 0x000000040d0e7825 */ /* 0x044fe400078e020e */
[----:B------:R-:W2:Y:S02]  /*0160*/  LDC.64 R4, c[0x0][0x258] ;  /* 0x00009600ff047b82 */ /* 0x000ea40000000a00 */
[C---:B----4-:R-:W-:Y:S01]  /*0170*/  IMAD.WIDE R22, R13.reuse, 0x4, R22 ;  /* 0x000000040d167825 */ /* 0x050fe200078e0216 */
[----:B------:R4:W2:Y:S04]  /*0180*/  LDG.E.EL R0, desc[UR4][R14.64] ;  /* 0x000000040e007981 */ /* 0x0008a8000c2e1900 */
[----:B------:R-:W2:Y:S01]  /*0190*/  LDG.E.EL R11, desc[UR4][R22.64] ;  /* 0x00000004160b7981 */ /* 0x000ea2000c2e1900 */
[----:B------:R-:W2:Y:S01]  /*01a0*/  LDC.64 R2, c[0x0][0x260] ;  /* 0x00009800ff027b82 */ /* 0x000ea20000000a00 */
[----:B-----5:R-:W-:-:S04]  /*01b0*/  IMAD.WIDE R18, R13, 0x4, R18 ;  /* 0x000000040d127825 */ /* 0x020fc800078e0212 */
[C---:B0---4-:R-:W-:Y:S02]  /*01c0*/  IMAD.WIDE R14, R10.reuse, 0x4, R24 ;  /* 0x000000040a0e7825 */ /* 0x051fe400078e0218 */
[----:B------:R-:W4:Y:S02]  /*01d0*/  LDG.E.EL R19, desc[UR4][R18.64] ;  /* 0x0000000412137981 */ /* 0x000f24000c2e1900 */
[C---:B-1----:R-:W-:Y:S02]  /*01e0*/  IMAD.WIDE R16, R13.reuse, 0x4, R16 ;  /* 0x000000040d107825 */ /* 0x042fe400078e0210 */
[----:B------:R-:W5:Y:S02]  /*01f0*/  LDG.E R14, desc[UR4][R14.64] ;  /* 0x000000040e0e7981 */ /* 0x000f64000c1e1900 */
[----:B---3--:R-:W-:Y:S02]  /*0200*/  IMAD.WIDE R20, R10, 0x4, R20 ;  /* 0x000000040a147825 */ /* 0x008fe400078e0214 */
[----:B------:R-:W5:Y:S02]  /*0210*/  LDG.E.EL R17, desc[UR4][R16.64] ;  /* 0x0000000410117981 */ /* 0x000f64000c2e1900 */
[----:B------:R-:W-:-:S02]  /*0220*/  IMAD.WIDE R8, R13, 0x4, R8 ;  /* 0x000000040d087825 */ /* 0x000fc400078e0208 */
[----:B------:R-:W4:Y:S02]  /*0230*/  LDG.E R12, desc[UR4][R20.64] ;  /* 0x00000004140c7981 */ /* 0x000f24000c1e1900 */
[C---:B------:R-:W-:Y:S02]  /*0240*/  IMAD.WIDE R6, R13.reuse, 0x4, R6 ;  /* 0x000000040d067825 */ /* 0x040fe400078e0206 */
[----:B------:R-:W3:Y:S02]  /*0250*/  LDG.E.EL R8, desc[UR4][R8.64] ;  /* 0x0000000408087981 */ /* 0x000ee4000c2e1900 */
[C---:B--2---:R-:W-:Y:S02]  /*0260*/  IMAD.WIDE R4, R13.reuse, 0x4, R4 ;  /* 0x000000040d047825 */ /* 0x044fe400078e0204 */
[----:B------:R-:W3:Y:S02]  /*0270*/  LDG.E.EL R7, desc[UR4][R6.64] ;  /* 0x0000000406077981 */ /* 0x000ee4000c2e1900 */
[----:B------:R-:W-:-:S02]  /*0280*/  IMAD.WIDE R2, R13, 0x4, R2 ;  /* 0x000000040d027825 */ /* 0x000fc400078e0202 */
[----:B------:R0:W2:Y:S04]  /*0290*/  LDG.E.EL R4, desc[UR4][R4.64] ;  /* 0x0000000404047981 */ /* 0x0000a8000c2e1900 */
[----:B------:R1:W2:Y:S01]  /*02a0*/  LDG.E.EL R13, desc[UR4][R2.64] ;  /* 0x00000004020d7981 */ /* 0x0002a2000c2e1900 */
[----:B0-----:R-:W-:Y:S01]  /*02b0*/  HFMA2.MMA R5, -RZ, RZ, 1.625, 0 ;  /* 0x3e800000ff057435 */ /* 0x001fe200000001ff */
[----:B-1----:R-:W0:Y:S02]  /*02c0*/  LDC.64 R2, c[0x0][0x210] ;  /* 0x00008400ff027b82 */ /* 0x002e240000000a00 */
[----:B0-----:R-:W-:-:S04]  /*02d0*/  IMAD.WIDE R2, R10, 0x4, R2 ;  /* 0x000000040a027825 */ /* 0x001fc800078e0202 */
[----:B------:R-:W-:Y:S01]  /*02e0*/  FADD R0, R0, 9.9999997473787516356e-06 ;  /* 0x3727c5ac00007421 */ /* 0x000fe20000000000 */
[----:B------:R-:W-:-:S03]  /*02f0*/  FADD R11, R11, 9.9999997473787516356e-06 ;  /* 0x3727c5ac0b0b7421 */ /* 0x000fc60000000000 */
[----:B------:R-:W0:Y:S08]  /*0300*/  MUFU.SQRT R15, R0 ;  /* 0x00000000000f7308 */ /* 0x000e300000002000 */
[----:B------:R-:W1:Y:S01]  /*0310*/  MUFU.SQRT R16, R11 ;  /* 0x0000000b00107308 */ /* 0x000e620000002000 */
[C---:B0-----:R-:W-:Y:S02]  /*0320*/  FSETP.GT.AND P0, PT, R15.reuse, 8.50705917302346158658e+37, PT ;  /* 0x7e8000000f00780b */ /* 0x041fe40003f04000 */
[----:B------:R-:W-:-:S02]  /*0330*/  FSETP.GEU.AND P2, PT, R15, 1.175494350822287508e-38, PT ;  /* 0x008000000f00780b */ /* 0x000fc40003f4e000 */
[C---:B-1----:R-:W-:Y:S02]  /*0340*/  FSETP.GT.AND P1, PT, R16.reuse, 8.50705917302346158658e+37, PT ;  /* 0x7e8000001000780b */ /* 0x042fe40003f24000 */
[----:B------:R-:W-:-:S07]  /*0350*/  FSETP.GEU.AND P3, PT, R16, 1.175494350822287508e-38, PT ;  /* 0x008000001000780b */ /* 0x000fce0003f6e000 */
[----:B------:R-:W-:-:S04]  /*0360*/  @P0 FMUL R15, R15, 0.25 ;  /* 0x3e8000000f0f0820 */ /* 0x000fc80000400000 */
[----:B------:R-:W-:Y:S01]  /*0370*/  @!P2 FMUL R15, R15, 16777216 ;  /* 0x4b8000000f0fa820 */ /* 0x000fe20000400000 */
[----:B------:R-:W-:-:S04]  /*0380*/  @P1 FMUL R16, R16, 0.25 ;  /* 0x3e80000010101820 */ /* 0x000fc80000400000 */
[----:B------:R-:W-:Y:S01]  /*0390*/  @!P3 FMUL R16, R16, 16777216 ;  /* 0x4b8000001010b820 */ /* 0x000fe20000400000 */
[----:B------:R-:W0:Y:S01]  /*03a0*/  MUFU.RCP R15, R15 ;  /* 0x0000000f000f7308 */ /* 0x000e220000001000 */
[----:B------:R-:W-:-:S07]  /*03b0*/  FSEL R0, R5, 1, P0 ;  /* 0x3f80000005007808 */ /* 0x000fce0000000000 */
[----:B------:R-:W1:Y:S01]  /*03c0*/  MUFU.RCP R16, R16 ;  /* 0x0000001000107308 */ /* 0x000e620000001000 */
[----:B------:R-:W-:Y:S01]  /*03d0*/  FSEL R5, R5, 1, P1 ;  /* 0x3f80000005057808 */ /* 0x000fe20000800000 */
[----:B------:R-:W-:-:S04]  /*03e0*/  @!P2 FMUL R0, R0, 16777216 ;  /* 0x4b8000000000a820 */ /* 0x000fc80000400000 */
[----:B------:R-:W-:Y:S01]  /*03f0*/  @!P3 FMUL R5, R5, 16777216 ;  /* 0x4b8000000505b820 */ /* 0x000fe20000400000 */
[----:B----4-:R-:W-:Y:S01]  /*0400*/  FADD R12, R12, -R19 ;  /* 0x800000130c0c7221 */ /* 0x010fe20000000000 */
[----:B0-----:R-:W-:Y:S01]  /*0410*/  FMUL R0, R15, R0 ;  /* 0x000000000f007220 */ /* 0x001fe20000400000 */
[----:B-----5:R-:W-:Y:S01]  /*0420*/  FADD R17, R14, -R17 ;  /* 0x800000110e117221 */ /* 0x020fe20000000000 */
[----:B-1----:R-:W-:-:S03]  /*0430*/  FMUL R5, R16, R5 ;  /* 0x0000000510057220 */ /* 0x002fc60000400000 */
[----:B------:R-:W-:Y:S01]  /*0440*/  FMUL R0, R0, R17 ;  /* 0x0000001100007220 */ /* 0x000fe20000400000 */
[----:B------:R-:W-:-:S03]  /*0450*/  FMUL R5, R5, R12 ;  /* 0x0000000c05057220 */ /* 0x000fc60000400000 */
[----:B---3--:R-:W-:Y:S01]  /*0460*/  FFMA R0, R8, R0, R7 ;  /* 0x0000000008007223 */ /* 0x008fe20000000007 */
[----:B--2---:R-:W-:-:S04]  /*0470*/  FFMA R5, R4, R5, R13 ;  /* 0x0000000504057223 */ /* 0x004fc8000000000d */
[C---:B------:R-:W-:Y:S01]  /*0480*/  FADD R4, R0.reuse, R5 ;  /* 0x0000000500047221 */ /* 0x040fe20000000000 */
[----:B------:R-:W-:-:S04]  /*0490*/  FSETP.GEU.AND P0, PT, R0, -R5, PT ;  /* 0x800000050000720b */ /* 0x000fc80003f0e000 */
[----:B------:R-:W-:-:S05]  /*04a0*/  FSEL R5, R4, RZ, P0 ;  /* 0x000000ff04057208 */ /* 0x000fca0000000000 */
[----:B------:R-:W-:Y:S01]  /*04b0*/  STG.E desc[UR4][R2.64], R5 ;  /* 0x0000000502007986 */ /* 0x000fe2000c101904 */
[----:B------:R-:W-:Y:S05]  /*04c0*/  EXIT ;  /* 0x000000000000794d */ /* 0x000fea0003800000 */
.L_x_0:
[----:B------:R-:W-:-:S00]  /*04d0*/  BRA `(.L_x_0) ;  /* 0xfffffffc00fc7947 */ /* 0x000fc0000383ffff */
[----:B------:R-:W-:-:S00]  /*04e0*/  NOP ;  /* 0x0000000000007918 */ /* 0x000fc00000000000 */
        /* <DEDUP_REMOVED lines=9> */
.L_x_1:


//--------------------- .nv.global.init           --------------------------
	.section	.nv.global.init,"aw",@progbits
.nv.global.init:
	.type		_$_str,@object
	.size		_$_str,(_$_str_$_2 - _$_str)
_$_str:
        /*0000*/ 	.byte	0x5f, 0x5f, 0x43, 0x55, 0x44, 0x41, 0x5f, 0x46, 0x54, 0x5a, 0x00
	.type		_$_str_$_2,@object
	.size		_$_str_$_2,(.L_1 - _$_str_$_2)
_$_str_$_2:
        /*000b*/ 	.byte	0x5f, 0x5f, 0x43, 0x55, 0x44, 0x41, 0x5f, 0x50, 0x52, 0x45, 0x43, 0x5f, 0x53, 0x51, 0x52, 0x54
        /*001b*/ 	.byte	0x00
.L_1:


//--------------------- .nv.constant0.triton_poi_fused__native_batch_norm_legit_no_training_add_relu_11 --------------------------
	.section	.nv.constant0.triton_poi_fused__native_batch_norm_legit_no_training_add_relu_11,"a",@progbits
	.sectionflags	@""
	.align	4
.nv.constant0.triton_poi_fused__native_batch_norm_legit_no_training_add_relu_11:
	.zero		620
